	.headerflags	@"EF_CUDA_TEXMODE_UNIFIED EF_CUDA_64BIT_ADDRESS EF_CUDA_SM86 EF_CUDA_VIRTUAL_SM(EF_CUDA_SM86)"
	.elftype	@"ET_EXEC"


//--------------------- .nv.info                  --------------------------
	.section	.nv.info,"",@"SHT_CUDA_INFO"
	.align	4


	//----- nvinfo : EIATTR_REGCOUNT
	.align		4
        /*0000*/ 	.byte	0x04, 0x2f
        /*0002*/ 	.short	(.L_4 - .L_3)
	.align		4
.L_3:
        /*0004*/ 	.word	index@(triton_poi_fused_embedding_0)
        /*0008*/ 	.word	0x00000018


	//----- nvinfo : EIATTR_FRAME_SIZE
	.align		4
.L_4:
        /*000c*/ 	.byte	0x04, 0x11
        /*000e*/ 	.short	(.L_6 - .L_5)
	.align		4
.L_5:
        /*0010*/ 	.word	index@(triton_poi_fused_embedding_0)
        /*0014*/ 	.word	0x00000000


	//----- nvinfo : EIATTR_MIN_STACK_SIZE
	.align		4
.L_6:
        /*0018*/ 	.byte	0x04, 0x12
        /*001a*/ 	.short	(.L_8 - .L_7)
	.align		4
.L_7:
        /*001c*/ 	.word	index@(triton_poi_fused_embedding_0)
        /*0020*/ 	.word	0x00000000
.L_8:


//--------------------- .nv.info.triton_poi_fused_embedding_0 --------------------------
	.section	.nv.info.triton_poi_fused_embedding_0,"",@"SHT_CUDA_INFO"
	.sectionflags	@""
	.align	4


	//----- nvinfo : EIATTR_CUDA_API_VERSION
	.align		4
        /*0000*/ 	.byte	0x04, 0x37
        /*0002*/ 	.short	(.L_10 - .L_9)
.L_9:
        /*0004*/ 	.word	0x00000080


	//----- nvinfo : EIATTR_SW2861232_WAR
	.align		4
.L_10:
        /*0008*/ 	.byte	0x01, 0x35
	.zero		2


	//----- nvinfo : EIATTR_PARAM_CBANK
	.align		4
        /*000c*/ 	.byte	0x04, 0x0a
        /*000e*/ 	.short	(.L_12 - .L_11)
	.align		4
.L_11:
        /*0010*/ 	.word	index@(.nv.constant0.triton_poi_fused_embedding_0)
        /*0014*/ 	.short	0x0160
        /*0016*/ 	.short	0x0028


	//----- nvinfo : EIATTR_CBANK_PARAM_SIZE
	.align		4
.L_12:
        /*0018*/ 	.byte	0x03, 0x19
        /*001a*/ 	.short	0x0028


	//----- nvinfo : EIATTR_KPARAM_INFO
	.align		4
        /*001c*/ 	.byte	0x04, 0x17
        /*001e*/ 	.short	(.L_14 - .L_13)
.L_13:
        /*0020*/ 	.word	0x00000000
        /*0024*/ 	.short	0x0004
        /*0026*/ 	.short	0x0020
        /*0028*/ 	.byte	0x00, 0xf4, 0x21, 0x00


	//----- nvinfo : EIATTR_KPARAM_INFO
	.align		4
.L_14:
        /*002c*/ 	.byte	0x04, 0x17
        /*002e*/ 	.short	(.L_16 - .L_15)
.L_15:
        /*0030*/ 	.word	0x00000000
        /*0034*/ 	.short	0x0003
        /*0036*/ 	.short	0x0018
        /*0038*/ 	.byte	0x00, 0xf0, 0x11, 0x00


	//----- nvinfo : EIATTR_KPARAM_INFO
	.align		4
.L_16:
        /*003c*/ 	.byte	0x04, 0x17
        /*003e*/ 	.short	(.L_18 - .L_17)
.L_17:
        /*0040*/ 	.word	0x00000000
        /*0044*/ 	.short	0x0002
        /*0046*/ 	.short	0x0010
        /*0048*/ 	.byte	0x00, 0xf4, 0x21, 0x00


	//----- nvinfo : EIATTR_KPARAM_INFO
	.align		4
.L_18:
        /*004c*/ 	.byte	0x04, 0x17
        /*004e*/ 	.short	(.L_20 - .L_19)
.L_19:
        /*0050*/ 	.word	0x00000000
        /*0054*/ 	.short	0x0001
        /*0056*/ 	.short	0x0008
        /*0058*/ 	.byte	0x00, 0xf4, 0x21, 0x00


	//----- nvinfo : EIATTR_KPARAM_INFO
	.align		4
.L_20:
        /*005c*/ 	.byte	0x04, 0x17
        /*005e*/ 	.short	(.L_22 - .L_21)
.L_21:
        /*0060*/ 	.word	0x00000000
        /*0064*/ 	.short	0x0000
        /*0066*/ 	.short	0x0000
        /*0068*/ 	.byte	0x00, 0xf4, 0x21, 0x00


	//----- nvinfo : EIATTR_MAXREG_COUNT
	.align		4
.L_22:
        /*006c*/ 	.byte	0x03, 0x1b
        /*006e*/ 	.short	0x00ff


	//----- nvinfo : EIATTR_EXTERNS
	.align		4
        /*0070*/ 	.byte	0x04, 0x0f
        /*0072*/ 	.short	(.L_24 - .L_23)


	//   ....[0]....
	.align		4
.L_23:
        /*0074*/ 	.word	index@(__assertfail)


	//----- nvinfo : EIATTR_SYSCALL_OFFSETS
	.align		4
.L_24:
        /*0078*/ 	.byte	0x04, 0x46
        /*007a*/ 	.short	(.L_26 - .L_25)


	//   ....[0]....
.L_25:
        /*007c*/ 	.word	0x000002e0


	//----- nvinfo : EIATTR_EXIT_INSTR_OFFSETS
	.align		4
.L_26:
        /*0080*/ 	.byte	0x04, 0x1c
        /*0082*/ 	.short	(.L_28 - .L_27)


	//   ....[0]....
.L_27:
        /*0084*/ 	.word	0x000003f0


	//   ....[1]....
        /*0088*/ 	.word	0x00000410


	//----- nvinfo : EIATTR_REQNTID
	.align		4
.L_28:
        /*008c*/ 	.byte	0x04, 0x10
        /*008e*/ 	.short	(.L_30 - .L_29)
.L_29:
        /*0090*/ 	.word	0x00000080
        /*0094*/ 	.word	0x00000001
        /*0098*/ 	.word	0x00000001


	//----- nvinfo : EIATTR_CRS_STACK_SIZE
	.align		4
.L_30:
        /*009c*/ 	.byte	0x04, 0x1e
        /*009e*/ 	.short	(.L_32 - .L_31)
.L_31:
        /*00a0*/ 	.word	0x00000000
.L_32:


//--------------------- .nv.callgraph             --------------------------
	.section	.nv.callgraph,"",@"SHT_CUDA_CALLGRAPH"
	.align	4
	.sectionentsize	8
	.align		4
        /*0000*/ 	.word	0x00000000
	.align		4
        /*0004*/ 	.word	0xffffffff
	.align		4
        /*0008*/ 	.word	index@(triton_poi_fused_embedding_0)
	.align		4
        /*000c*/ 	.word	index@(__assertfail)
	.align		4
        /*0010*/ 	.word	0x00000000
	.align		4
        /*0014*/ 	.word	0xfffffffe
	.align		4
        /*0018*/ 	.word	0x00000000
	.align		4
        /*001c*/ 	.word	0xfffffffd
	.align		4
        /*0020*/ 	.word	0x00000000
	.align		4
        /*0024*/ 	.word	0xfffffffc


//--------------------- .nv.rel.action            --------------------------
	.section	.nv.rel.action,"",@"SHT_CUDA_RELOCINFO"
	.align	8
	.sectionentsize	8
        /*0000*/ 	.byte	0x73, 0x00, 0x00, 0x00, 0x00, 0x00, 0x00, 0x00, 0x00, 0x00, 0x00, 0x11, 0x25, 0x00, 0x05, 0x36


//--------------------- .nv.constant4             --------------------------
	.section	.nv.constant4,"a",@progbits
	.align	8
	.align		8
.nv.constant4:
        /*0000*/ 	.dword	__assertfail
	.align		8
        /*0008*/ 	.dword	assertFunc_0
	.align		8
        /*0010*/ 	.dword	assertFile_0
	.align		8
        /*0018*/ 	.dword	assertMessage_0


//--------------------- .nv.constant0.triton_poi_fused_embedding_0 --------------------------
	.section	.nv.constant0.triton_poi_fused_embedding_0,"a",@progbits
	.sectionflags	@""
	.align	4
.nv.constant0.triton_poi_fused_embedding_0:
	.zero		392


//--------------------- .text.triton_poi_fused_embedding_0 --------------------------
	.section	.text.triton_poi_fused_embedding_0,"ax",@progbits
	.sectionflags	@"SHF_BARRIERS=1"
	.sectioninfo	@"SHI_REGISTERS=24"
	.align	128
        .global         triton_poi_fused_embedding_0
        .type           triton_poi_fused_embedding_0,@function
        .size           triton_poi_fused_embedding_0,(.L_x_6 - triton_poi_fused_embedding_0)
        .other          triton_poi_fused_embedding_0,@"STO_CUDA_ENTRY STV_DEFAULT"
triton_poi_fused_embedding_0:
.text.triton_poi_fused_embedding_0:
[----:B------:R-:W-:Y:S02]  /*0000*/  IMAD.MOV.U32 R1, RZ, RZ, c[0x0][0x28] ;  /* 0x00000a00ff017624 */ /* 0x000fe400078e00ff */
[----:B------:R-:W0:Y:S01]  /*0010*/  S2R R0, SR_TID.X ;  /* 0x0000000000007919 */ /* 0x000e220000002100 */
[----:B------:R-:W-:Y:S03]  /*0020*/  BSSY B0, `(.L_x_0) ;  /* 0x0000010000007945 */ /* 0x000fe60003800000 */
[----:B------:R-:W1:Y:S01]  /*0030*/  S2R R3, SR_CTAID.X ;  /* 0x0000000000037919 */ /* 0x000e620000002500 */
[----:B0-----:R-:W-:-:S05]  /*0040*/  IMAD.SHL.U32 R0, R0, 0x2, RZ ;  /* 0x0000000200007824 */ /* 0x001fca00078e00ff */
[----:B------:R-:W-:-:S05]  /*0050*/  LOP3.LUT R0, R0, 0xfe, RZ, 0xc0, !PT ;  /* 0x000000fe00007812 */ /* 0x000fca00078ec0ff */
[----:B-1----:R-:W-:Y:S02]  /*0060*/  IMAD R16, R3, 0x100, R0 ;  /* 0x0000010003107824 */ /* 0x002fe400078e0200 */
[----:B------:R-:W-:Y:S02]  /*0070*/  CS2R R2, SRZ ;  /* 0x0000000000027805 */ /* 0x000fe4000001ff00 */
[C---:B------:R-:W-:Y:S01]  /*0080*/  IMAD.HI R0, R16.reuse, 0x2aaaaaab, RZ ;  /* 0x2aaaaaab10007827 */ /* 0x040fe200078e02ff */
[----:B------:R-:W-:-:S04]  /*0090*/  ISETP.GE.AND P1, PT, R16, 0x4b00, PT ;  /* 0x00004b001000780c */ /* 0x000fc80003f26270 */
[----:B------:R-:W-:-:S04]  /*00a0*/  SHF.R.U32.HI R5, RZ, 0x1f, R0 ;  /* 0x0000001fff057819 */ /* 0x000fc80000011600 */
[----:B------:R-:W-:-:S05]  /*00b0*/  LEA.HI.SX32 R17, R0, R5, 0x1a ;  /* 0x0000000500117211 */ /* 0x000fca00078fd2ff */
[----:B------:R-:W-:Y:S05]  /*00c0*/  @P1 BRA `(.L_x_1) ;  /* 0x0000005000001947 */ /* 0x000fea0003800000 */
[----:B------:R-:W-:Y:S01]  /*00d0*/  IMAD.MOV.U32 R2, RZ, RZ, 0x8 ;  /* 0x00000008ff027424 */ /* 0x000fe200078e00ff */
[----:B------:R-:W-:Y:S02]  /*00e0*/  UMOV UR4, 0x0 ;  /* 0x0000000000047882 */ /* 0x000fe40000000000 */
[----:B------:R-:W-:Y:S01]  /*00f0*/  UMOV UR5, 0x14f00000 ;  /* 0x14f0000000057882 */ /* 0x000fe20000000000 */
[----:B------:R-:W-:-:S06]  /*0100*/  IMAD.WIDE R2, R17, R2, c[0x0][0x160] ;  /* 0x0000580011027625 */ /* 0x000fcc00078e0202 */
[----:B------:R-:W5:Y:S02]  /*0110*/  LDG.E.EL.64 R2, desc[UR4][R2.64] ;  /* 0x0000000402027981 */ /* 0x000f64200c2e1b00 */
.L_x_1:
[----:B------:R-:W-:Y:S05]  /*0120*/  BSYNC B0 ;  /* 0x0000000000007941 */ /* 0x000fea0003800000 */
.L_x_0:
[----:B-----5:R-:W-:Y:S02]  /*0130*/  IADD3 R5, P2, R2, 0x7d80, RZ ;  /* 0x00007d8002057810 */ /* 0x020fe40007f5e0ff */
[----:B------:R-:W-:Y:S02]  /*0140*/  ISETP.GE.AND P0, PT, R3, RZ, PT ;  /* 0x000000ff0300720c */ /* 0x000fe40003f06270 */
[-C--:B------:R-:W-:Y:S02]  /*0150*/  IADD3.X R7, RZ, R3.reuse, RZ, P2, !PT ;  /* 0x00000003ff077210 */ /* 0x080fe400017fe4ff */
[----:B------:R-:W-:Y:S02]  /*0160*/  SEL R19, R5, R2, !P0 ;  /* 0x0000000205137207 */ /* 0x000fe40004000000 */
[----:B------:R-:W-:Y:S02]  /*0170*/  SEL R18, R7, R3, !P0 ;  /* 0x0000000307127207 */ /* 0x000fe40004000000 */
[----:B------:R-:W-:-:S04]  /*0180*/  ISETP.GE.U32.AND P0, PT, R19, 0x7d80, PT ;  /* 0x00007d801300780c */ /* 0x000fc80003f06070 */
[----:B------:R-:W-:-:S04]  /*0190*/  ISETP.GE.U32.AND.EX P0, PT, R18, RZ, PT, P0 ;  /* 0x000000ff1200720c */ /* 0x000fc80003f06100 */
[----:B------:R-:W-:-:S13]  /*01a0*/  ISETP.GT.OR P0, PT, R16, 0x4aff, !P0 ;  /* 0x00004aff1000780c */ /* 0x000fda0004704670 */
[----:B------:R-:W-:Y:S05]  /*01b0*/  @P0 BRA `(.L_x_2) ;  /* 0x0000013000000947 */ /* 0x000fea0003800000 */
[----:B------:R-:W-:Y:S01]  /*01c0*/  MOV R2, 0x0 ;  /* 0x0000000000027802 */ /* 0x000fe20000000f00 */
[----:B------:R-:W-:Y:S01]  /*01d0*/  IMAD.MOV.U32 R4, RZ, RZ, c[0x4][0x18] ;  /* 0x01000600ff047624 */ /* 0x000fe200078e00ff */
[----:B------:R-:W-:Y:S01]  /*01e0*/  MOV R7, c[0x4][0x14] ;  /* 0x0100050000077a02 */ /* 0x000fe20000000f00 */
[----:B------:R-:W-:Y:S01]  /*01f0*/  IMAD.MOV.U32 R5, RZ, RZ, c[0x4][0x1c] ;  /* 0x01000700ff057624 */ /* 0x000fe200078e00ff */
[----:B------:R-:W-:Y:S01]  /*0200*/  MOV R12, 0x1 ;  /* 0x00000001000c7802 */ /* 0x000fe20000000f00 */
[----:B------:R-:W-:Y:S01]  /*0210*/  IMAD.MOV.U32 R6, RZ, RZ, c[0x4][0x10] ;  /* 0x01000400ff067624 */ /* 0x000fe200078e00ff */
[----:B------:R-:W0:Y:S01]  /*0220*/  LDC.64 R2, c[0x4][R2] ;  /* 0x0100000002027b82 */ /* 0x000e220000000a00 */
[----:B------:R-:W-:Y:S02]  /*0230*/  IMAD.MOV.U32 R8, RZ, RZ, 0x1f ;  /* 0x0000001fff087424 */ /* 0x000fe400078e00ff */
[----:B------:R-:W-:Y:S02]  /*0240*/  IMAD.MOV.U32 R10, RZ, RZ, c[0x4][0x8] ;  /* 0x01000200ff0a7624 */ /* 0x000fe400078e00ff */
[----:B------:R-:W-:-:S02]  /*0250*/  IMAD.MOV.U32 R11, RZ, RZ, c[0x4][0xc] ;  /* 0x01000300ff0b7624 */ /* 0x000fc400078e00ff */
[----:B------:R-:W-:Y:S02]  /*0260*/  IMAD.MOV.U32 R13, RZ, RZ, RZ ;  /* 0x000000ffff0d7224 */ /* 0x000fe400078e00ff */
[----:B------:R-:W-:Y:S01]  /*0270*/  LEPC R14 ;  /* 0x00000000000e734e */ /* 0x000fe20000000000 */
[----:B------:R-:W-:Y:S02]  /*0280*/  MOV R9, 0x2f0 ;  /* 0x000002f000097802 */ /* 0x000fe40000000f00 */
[----:B------:R-:W-:Y:S02]  /*0290*/  MOV R20, 0x270 ;  /* 0x0000027000147802 */ /* 0x000fe40000000f00 */
[----:B------:R-:W-:Y:S02]  /*02a0*/  MOV R21, 0x0 ;  /* 0x0000000000157802 */ /* 0x000fe40000000f00 */
[----:B------:R-:W-:Y:S02]  /*02b0*/  MOV R0, 0x0 ;  /* 0x0000000000007802 */ /* 0x000fe40000000f00 */
[----:B------:R-:W-:-:S04]  /*02c0*/  IADD3 R20, P0, P2, -R20, R9, R14 ;  /* 0x0000000914147210 */ /* 0x000fc80007a1e10e */
[----:B------:R-:W-:-:S04]  /*02d0*/  IADD3.X R21, ~R0, R21, R15, P0, P2 ;  /* 0x0000001500157210 */ /* 0x000fc800007e450f */
[----:B0-----:R-:W-:Y:S05]  /*02e0*/  CALL.ABS.NOINC R2 ;  /* 0x0000000002007343 */ /* 0x001fea0003c00000 */
.L_x_2:
[----:B------:R-:W-:Y:S01]  /*02f0*/  WARPSYNC 0xffffffff ;  /* 0xffffffff00007948 */ /* 0x000fe20003800000 */
[----:B------:R-:W-:Y:S02]  /*0300*/  IMAD R17, R17, -0x180, R16 ;  /* 0xfffffe8011117824 */ /* 0x000fe400078e0210 */
[----:B------:R-:W-:Y:S01]  /*0310*/  IMAD.MOV.U32 R2, RZ, RZ, 0x600 ;  /* 0x00000600ff027424 */ /* 0x000fe200078e00ff */
[----:B------:R-:W-:Y:S01]  /*0320*/  BAR.SYNC.DEFER_BLOCKING 0x0 ;  /* 0x0000000000007b1d */ /* 0x000fe20000010000 */
[----:B------:R-:W-:Y:S02]  /*0330*/  IMAD R5, R18, 0x600, RZ ;  /* 0x0000060012057824 */ /* 0x000fe400078e02ff */
[----:B------:R-:W-:-:S03]  /*0340*/  IMAD.WIDE.U32 R2, R19, R2, c[0x0][0x168] ;  /* 0x00005a0013027625 */ /* 0x000fc600078e0002 */
[----:B------:R-:W-:Y:S01]  /*0350*/  ULDC.64 UR4, c[0x0][0x118] ;  /* 0x0000460000047ab9 */ /* 0x000fe20000000a00 */
[----:B------:R-:W-:Y:S01]  /*0360*/  BSSY B0, `(.L_x_3) ;  /* 0x0000008000007945 */ /* 0x000fe20003800000 */
[----:B------:R-:W-:Y:S01]  /*0370*/  IADD3 R3, R3, R5, RZ ;  /* 0x0000000503037210 */ /* 0x000fe20007ffe0ff */
[----:B------:R-:W-:-:S04]  /*0380*/  IMAD.MOV.U32 R5, RZ, RZ, 0x4 ;  /* 0x00000004ff057424 */ /* 0x000fc800078e00ff */
[----:B------:R-:W-:-:S04]  /*0390*/  IMAD.WIDE R2, R17, 0x4, R2 ;  /* 0x0000000411027825 */ /* 0x000fc800078e0202 */
[----:B------:R-:W-:Y:S02]  /*03a0*/  IMAD.WIDE R16, R16, R5, c[0x0][0x170] ;  /* 0x00005c0010107625 */ /* 0x000fe400078e0205 */
[----:B------:R-:W-:Y:S01]  /*03b0*/  CS2R R4, SRZ ;  /* 0x0000000000047805 */ /* 0x000fe2000001ff00 */
[----:B------:R-:W-:Y:S05]  /*03c0*/  @P1 BRA `(.L_x_4) ;  /* 0x0000001000001947 */ /* 0x000fea0003800000 */
[----:B------:R0:W5:Y:S02]  /*03d0*/  LDG.E.64 R4, [R2.64] ;  /* 0x0000000402047981 */ /* 0x000164000c1e1b00 */
.L_x_4:
[----:B------:R-:W-:Y:S05]  /*03e0*/  BSYNC B0 ;  /* 0x0000000000007941 */ /* 0x000fea0003800000 */
.L_x_3:
[----:B------:R-:W-:Y:S05]  /*03f0*/  @P1 EXIT ;  /* 0x000000000000194d */ /* 0x000fea0003800000 */
[----:B-----5:R-:W-:Y:S01]  /*0400*/  STG.E.64 [R16.64], R4 ;  /* 0x0000000410007986 */ /* 0x020fe2000c101b04 */
[----:B------:R-:W-:Y:S05]  /*0410*/  EXIT ;  /* 0x000000000000794d */ /* 0x000fea0003800000 */
.L_x_5:
[----:B------:R-:W-:-:S00]  /*0420*/  BRA `(.L_x_5) ;  /* 0xfffffff000007947 */ /* 0x000fc0000383ffff */
[----:B------:R-:W-:-:S00]  /*0430*/  NOP ;  /* 0x0000000000007918 */ /* 0x000fc00000000000 */
        /* <DEDUP_REMOVED lines=12> */
.L_x_6:


//--------------------- .nv.global.init           --------------------------
	.section	.nv.global.init,"aw",@progbits
.nv.global.init:
	.type		assertFunc_0,@object
	.size		assertFunc_0,(assertMessage_0 - assertFunc_0)
assertFunc_0:
        /*0000*/ 	.byte	0x75, 0x6e, 0x6b, 0x6e, 0x6f, 0x77, 0x6e, 0x00
	.type		assertMessage_0,@object
	.size		assertMessage_0,(assertFile_0 - assertMessage_0)
assertMessage_0:
        /*0008*/ 	.byte	0x69, 0x6e, 0x64, 0x65, 0x78, 0x20, 0x6f, 0x75, 0x74, 0x20, 0x6f, 0x66, 0x20, 0x62, 0x6f, 0x75
        /*0018*/ 	.byte	0x6e, 0x64, 0x73, 0x3a, 0x20, 0x30, 0x20, 0x3c, 0x3d, 0x20, 0x74, 0x6d, 0x70, 0x34, 0x20, 0x3c
        /*0028*/ 	.byte	0x20, 0x33, 0x32, 0x31, 0x32, 0x38, 0x00
	.type		assertFile_0,@object
	.size		assertFile_0,(.L_1 - assertFile_0)
assertFile_0:
        /*002f*/ 	.byte	0x2f, 0x6d, 0x6e, 0x74, 0x2f, 0x64, 0x69, 0x73, 0x6b, 0x31, 0x2f, 0x6b, 0x68, 0x69, 0x65, 0x6d
        /*003f*/ 	.byte	0x74, 0x74, 0x2f, 0x75, 0x6e, 0x69, 0x76, 0x65, 0x72, 0x73, 0x61, 0x6c, 0x2d, 0x6f, 0x66, 0x66
        /*004f*/ 	.byte	0x6c, 0x69, 0x6e, 0x65, 0x2d, 0x62, 0x62, 0x6f, 0x2f, 0x74, 0x6f, 0x72, 0x63, 0x68, 0x69, 0x6e
        /*005f*/ 	.byte	0x64, 0x75, 0x63, 0x74, 0x6f, 0x72, 0x5f, 0x75, 0x62, 0x75, 0x6e, 0x74, 0x75, 0x2f, 0x6a, 0x37
        /*006f*/ 	.byte	0x2f, 0x63, 0x6a, 0x37, 0x6d, 0x64, 0x78, 0x79, 0x32, 0x76, 0x77, 0x64, 0x6a, 0x6d, 0x72, 0x78
        /*007f*/ 	.byte	0x6b, 0x77, 0x76, 0x75, 0x77, 0x66, 0x6b, 0x63, 0x7a, 0x63, 0x35, 0x6d, 0x79, 0x65, 0x69, 0x66
        /*008f*/ 	.byte	0x66, 0x74, 0x61, 0x62, 0x77, 0x66, 0x37, 0x77, 0x34, 0x32, 0x7a, 0x76, 0x75, 0x79, 0x6c, 0x37
        /*009f*/ 	.byte	0x34, 0x65, 0x6f, 0x77, 0x66, 0x2e, 0x70, 0x79, 0x00
.L_1:


//--------------------- SYMBOLS --------------------------

	.type		__assertfail,@function
